//
// Generated by NVIDIA NVVM Compiler
//
// Compiler Build ID: CL-36424714
// Cuda compilation tools, release 13.0, V13.0.88
// Based on NVVM 20.0.0
//

.version 9.0
.target sm_100
.address_size 64

	// .globl	_Z14blockHistogramPiPjS0_
// _ZZ14blockHistogramPiPjS0_E11bin_counts1 has been demoted
// _ZZ14blockHistogramPiPjS0_E11bin_counts2 has been demoted
.global .align 1 .b8 _ZN34_INTERNAL_ceea00ee_4_k_cu_b92346634cuda3std3__45__cpo5beginE[1];
.global .align 1 .b8 _ZN34_INTERNAL_ceea00ee_4_k_cu_b92346634cuda3std3__45__cpo3endE[1];
.global .align 1 .b8 _ZN34_INTERNAL_ceea00ee_4_k_cu_b92346634cuda3std3__45__cpo6cbeginE[1];
.global .align 1 .b8 _ZN34_INTERNAL_ceea00ee_4_k_cu_b92346634cuda3std3__45__cpo4cendE[1];
.global .align 1 .b8 _ZN34_INTERNAL_ceea00ee_4_k_cu_b92346634cuda3std3__45__cpo6rbeginE[1];
.global .align 1 .b8 _ZN34_INTERNAL_ceea00ee_4_k_cu_b92346634cuda3std3__45__cpo4rendE[1];
.global .align 1 .b8 _ZN34_INTERNAL_ceea00ee_4_k_cu_b92346634cuda3std3__45__cpo7crbeginE[1];
.global .align 1 .b8 _ZN34_INTERNAL_ceea00ee_4_k_cu_b92346634cuda3std3__45__cpo5crendE[1];
.global .align 1 .b8 _ZN34_INTERNAL_ceea00ee_4_k_cu_b92346634cuda3std3__436_GLOBAL__N__ceea00ee_4_k_cu_b92346636ignoreE[1];
.global .align 1 .b8 _ZN34_INTERNAL_ceea00ee_4_k_cu_b92346634cuda3std3__419piecewise_constructE[1];
.global .align 1 .b8 _ZN34_INTERNAL_ceea00ee_4_k_cu_b92346634cuda3std3__48in_placeE[1];
.global .align 1 .b8 _ZN34_INTERNAL_ceea00ee_4_k_cu_b92346634cuda3std3__420unreachable_sentinelE[1];
.global .align 1 .b8 _ZN34_INTERNAL_ceea00ee_4_k_cu_b92346634cuda3std3__47nulloptE[1];
.global .align 1 .b8 _ZN34_INTERNAL_ceea00ee_4_k_cu_b92346634cuda3std3__48unexpectE[1];
.global .align 1 .b8 _ZN34_INTERNAL_ceea00ee_4_k_cu_b92346634cuda3std6ranges3__45__cpo4swapE[1];
.global .align 1 .b8 _ZN34_INTERNAL_ceea00ee_4_k_cu_b92346634cuda3std6ranges3__45__cpo9iter_moveE[1];
.global .align 1 .b8 _ZN34_INTERNAL_ceea00ee_4_k_cu_b92346634cuda3std6ranges3__45__cpo5beginE[1];
.global .align 1 .b8 _ZN34_INTERNAL_ceea00ee_4_k_cu_b92346634cuda3std6ranges3__45__cpo3endE[1];
.global .align 1 .b8 _ZN34_INTERNAL_ceea00ee_4_k_cu_b92346634cuda3std6ranges3__45__cpo6cbeginE[1];
.global .align 1 .b8 _ZN34_INTERNAL_ceea00ee_4_k_cu_b92346634cuda3std6ranges3__45__cpo4cendE[1];
.global .align 1 .b8 _ZN34_INTERNAL_ceea00ee_4_k_cu_b92346634cuda3std6ranges3__45__cpo7advanceE[1];
.global .align 1 .b8 _ZN34_INTERNAL_ceea00ee_4_k_cu_b92346634cuda3std6ranges3__45__cpo9iter_swapE[1];
.global .align 1 .b8 _ZN34_INTERNAL_ceea00ee_4_k_cu_b92346634cuda3std6ranges3__45__cpo4nextE[1];
.global .align 1 .b8 _ZN34_INTERNAL_ceea00ee_4_k_cu_b92346634cuda3std6ranges3__45__cpo4prevE[1];
.global .align 1 .b8 _ZN34_INTERNAL_ceea00ee_4_k_cu_b92346634cuda3std6ranges3__45__cpo4dataE[1];
.global .align 1 .b8 _ZN34_INTERNAL_ceea00ee_4_k_cu_b92346634cuda3std6ranges3__45__cpo5cdataE[1];
.global .align 1 .b8 _ZN34_INTERNAL_ceea00ee_4_k_cu_b92346634cuda3std6ranges3__45__cpo4sizeE[1];
.global .align 1 .b8 _ZN34_INTERNAL_ceea00ee_4_k_cu_b92346634cuda3std6ranges3__45__cpo5ssizeE[1];
.global .align 1 .b8 _ZN34_INTERNAL_ceea00ee_4_k_cu_b92346634cuda3std6ranges3__45__cpo8distanceE[1];
.global .align 1 .b8 _ZN34_INTERNAL_ceea00ee_4_k_cu_b92346636thrust24THRUST_300001_SM_1000_NS6system6detail10sequential3seqE[1];
.global .align 1 .b8 _ZN34_INTERNAL_ceea00ee_4_k_cu_b92346636thrust24THRUST_300001_SM_1000_NS12placeholders2_1E[1];
.global .align 1 .b8 _ZN34_INTERNAL_ceea00ee_4_k_cu_b92346636thrust24THRUST_300001_SM_1000_NS12placeholders2_2E[1];
.global .align 1 .b8 _ZN34_INTERNAL_ceea00ee_4_k_cu_b92346636thrust24THRUST_300001_SM_1000_NS12placeholders2_3E[1];
.global .align 1 .b8 _ZN34_INTERNAL_ceea00ee_4_k_cu_b92346636thrust24THRUST_300001_SM_1000_NS12placeholders2_4E[1];
.global .align 1 .b8 _ZN34_INTERNAL_ceea00ee_4_k_cu_b92346636thrust24THRUST_300001_SM_1000_NS12placeholders2_5E[1];
.global .align 1 .b8 _ZN34_INTERNAL_ceea00ee_4_k_cu_b92346636thrust24THRUST_300001_SM_1000_NS12placeholders2_6E[1];
.global .align 1 .b8 _ZN34_INTERNAL_ceea00ee_4_k_cu_b92346636thrust24THRUST_300001_SM_1000_NS12placeholders2_7E[1];
.global .align 1 .b8 _ZN34_INTERNAL_ceea00ee_4_k_cu_b92346636thrust24THRUST_300001_SM_1000_NS12placeholders2_8E[1];
.global .align 1 .b8 _ZN34_INTERNAL_ceea00ee_4_k_cu_b92346636thrust24THRUST_300001_SM_1000_NS12placeholders2_9E[1];
.global .align 1 .b8 _ZN34_INTERNAL_ceea00ee_4_k_cu_b92346636thrust24THRUST_300001_SM_1000_NS12placeholders3_10E[1];

.visible .entry _Z14blockHistogramPiPjS0_(
	.param .u64 .ptr .align 1 _Z14blockHistogramPiPjS0__param_0,
	.param .u64 .ptr .align 1 _Z14blockHistogramPiPjS0__param_1,
	.param .u64 .ptr .align 1 _Z14blockHistogramPiPjS0__param_2
)
{
	.reg .pred 	%p<5>;
	.reg .b32 	%r<77>;
	.reg .b64 	%rd<18>;
	// demoted variable
	.shared .align 4 .b8 _ZZ14blockHistogramPiPjS0_E11bin_counts1[64];
	// demoted variable
	.shared .align 4 .b8 _ZZ14blockHistogramPiPjS0_E11bin_counts2[64];
	ld.param.u64 	%rd4, [_Z14blockHistogramPiPjS0__param_0];
	ld.param.u64 	%rd2, [_Z14blockHistogramPiPjS0__param_1];
	ld.param.u64 	%rd3, [_Z14blockHistogramPiPjS0__param_2];
	cvta.to.global.u64 	%rd5, %rd4;
	mov.u32 	%r1, %ctaid.x;
	mov.u32 	%r10, %ntid.x;
	mov.u32 	%r11, %ntid.y;
	mul.lo.s32 	%r12, %r10, %r1;
	mul.lo.s32 	%r13, %r12, %r11;
	shl.b32 	%r14, %r13, 1;
	mul.wide.s32 	%rd6, %r14, 4;
	add.s64 	%rd1, %rd5, %rd6;
	add.s64 	%rd7, %rd4, %rd6;
	mov.u32 	%r15, %tid.y;
	shl.b32 	%r16, %r15, 3;
	mov.u32 	%r2, %tid.x;
	add.s32 	%r3, %r16, %r2;
	and.b64  	%rd8, %rd7, 7;
	setp.ne.s64 	%p1, %rd8, 0;
	@%p1 bra 	$L__BB0_2;
	mul.wide.u32 	%rd11, %r3, 8;
	add.s64 	%rd12, %rd1, %rd11;
	ld.global.v2.u32 	{%r76, %r75}, [%rd12];
	bra.uni 	$L__BB0_3;
$L__BB0_2:
	shl.b32 	%r17, %r3, 1;
	mul.wide.u32 	%rd9, %r17, 4;
	add.s64 	%rd10, %rd1, %rd9;
	ld.global.u32 	%r76, [%rd10];
	ld.global.u32 	%r75, [%rd10+4];
$L__BB0_3:
	setp.gt.u32 	%p2, %r3, 15;
	@%p2 bra 	$L__BB0_5;
	shl.b32 	%r18, %r3, 2;
	mov.u32 	%r19, _ZZ14blockHistogramPiPjS0_E11bin_counts1;
	add.s32 	%r20, %r19, %r18;
	mov.b32 	%r21, 0;
	st.shared.u32 	[%r20], %r21;
$L__BB0_5:
	setp.gt.u32 	%p3, %r3, 15;
	shl.b32 	%r22, %r76, 2;
	mov.u32 	%r23, _ZZ14blockHistogramPiPjS0_E11bin_counts1;
	add.s32 	%r24, %r23, %r22;
	atom.shared.add.u32 	%r25, [%r24], 1;
	shl.b32 	%r26, %r75, 2;
	add.s32 	%r27, %r23, %r26;
	atom.shared.add.u32 	%r28, [%r27], 1;
	@%p3 bra 	$L__BB0_7;
	shl.b32 	%r29, %r3, 2;
	mov.u32 	%r30, _ZZ14blockHistogramPiPjS0_E11bin_counts2;
	add.s32 	%r31, %r30, %r29;
	mov.b32 	%r32, 0;
	st.shared.u32 	[%r31], %r32;
$L__BB0_7:
	bar.sync 	0;
	mov.u32 	%r34, _ZZ14blockHistogramPiPjS0_E11bin_counts2;
	add.s32 	%r35, %r34, %r22;
	atom.shared.add.u32 	%r36, [%r35], 1;
	add.s32 	%r38, %r34, %r26;
	atom.shared.add.u32 	%r39, [%r38], 1;
	atom.shared.add.u32 	%r40, [%r35], 1;
	atom.shared.add.u32 	%r41, [%r38], 1;
	setp.gt.u32 	%p4, %r2, 15;
	@%p4 bra 	$L__BB0_9;
	shl.b32 	%r42, %r1, 4;
	ld.shared.u32 	%r43, [_ZZ14blockHistogramPiPjS0_E11bin_counts1];
	cvta.to.global.u64 	%rd13, %rd2;
	mul.wide.u32 	%rd14, %r42, 4;
	add.s64 	%rd15, %rd13, %rd14;
	st.global.u32 	[%rd15], %r43;
	ld.shared.u32 	%r44, [_ZZ14blockHistogramPiPjS0_E11bin_counts2];
	cvta.to.global.u64 	%rd16, %rd3;
	add.s64 	%rd17, %rd16, %rd14;
	st.global.u32 	[%rd17], %r44;
	ld.shared.u32 	%r45, [_ZZ14blockHistogramPiPjS0_E11bin_counts1+4];
	st.global.u32 	[%rd15+4], %r45;
	ld.shared.u32 	%r46, [_ZZ14blockHistogramPiPjS0_E11bin_counts2+4];
	st.global.u32 	[%rd17+4], %r46;
	ld.shared.u32 	%r47, [_ZZ14blockHistogramPiPjS0_E11bin_counts1+8];
	st.global.u32 	[%rd15+8], %r47;
	ld.shared.u32 	%r48, [_ZZ14blockHistogramPiPjS0_E11bin_counts2+8];
	st.global.u32 	[%rd17+8], %r48;
	ld.shared.u32 	%r49, [_ZZ14blockHistogramPiPjS0_E11bin_counts1+12];
	st.global.u32 	[%rd15+12], %r49;
	ld.shared.u32 	%r50, [_ZZ14blockHistogramPiPjS0_E11bin_counts2+12];
	st.global.u32 	[%rd17+12], %r50;
	ld.shared.u32 	%r51, [_ZZ14blockHistogramPiPjS0_E11bin_counts1+16];
	st.global.u32 	[%rd15+16], %r51;
	ld.shared.u32 	%r52, [_ZZ14blockHistogramPiPjS0_E11bin_counts2+16];
	st.global.u32 	[%rd17+16], %r52;
	ld.shared.u32 	%r53, [_ZZ14blockHistogramPiPjS0_E11bin_counts1+20];
	st.global.u32 	[%rd15+20], %r53;
	ld.shared.u32 	%r54, [_ZZ14blockHistogramPiPjS0_E11bin_counts2+20];
	st.global.u32 	[%rd17+20], %r54;
	ld.shared.u32 	%r55, [_ZZ14blockHistogramPiPjS0_E11bin_counts1+24];
	st.global.u32 	[%rd15+24], %r55;
	ld.shared.u32 	%r56, [_ZZ14blockHistogramPiPjS0_E11bin_counts2+24];
	st.global.u32 	[%rd17+24], %r56;
	ld.shared.u32 	%r57, [_ZZ14blockHistogramPiPjS0_E11bin_counts1+28];
	st.global.u32 	[%rd15+28], %r57;
	ld.shared.u32 	%r58, [_ZZ14blockHistogramPiPjS0_E11bin_counts2+28];
	st.global.u32 	[%rd17+28], %r58;
	ld.shared.u32 	%r59, [_ZZ14blockHistogramPiPjS0_E11bin_counts1+32];
	st.global.u32 	[%rd15+32], %r59;
	ld.shared.u32 	%r60, [_ZZ14blockHistogramPiPjS0_E11bin_counts2+32];
	st.global.u32 	[%rd17+32], %r60;
	ld.shared.u32 	%r61, [_ZZ14blockHistogramPiPjS0_E11bin_counts1+36];
	st.global.u32 	[%rd15+36], %r61;
	ld.shared.u32 	%r62, [_ZZ14blockHistogramPiPjS0_E11bin_counts2+36];
	st.global.u32 	[%rd17+36], %r62;
	ld.shared.u32 	%r63, [_ZZ14blockHistogramPiPjS0_E11bin_counts1+40];
	st.global.u32 	[%rd15+40], %r63;
	ld.shared.u32 	%r64, [_ZZ14blockHistogramPiPjS0_E11bin_counts2+40];
	st.global.u32 	[%rd17+40], %r64;
	ld.shared.u32 	%r65, [_ZZ14blockHistogramPiPjS0_E11bin_counts1+44];
	st.global.u32 	[%rd15+44], %r65;
	ld.shared.u32 	%r66, [_ZZ14blockHistogramPiPjS0_E11bin_counts2+44];
	st.global.u32 	[%rd17+44], %r66;
	ld.shared.u32 	%r67, [_ZZ14blockHistogramPiPjS0_E11bin_counts1+48];
	st.global.u32 	[%rd15+48], %r67;
	ld.shared.u32 	%r68, [_ZZ14blockHistogramPiPjS0_E11bin_counts2+48];
	st.global.u32 	[%rd17+48], %r68;
	ld.shared.u32 	%r69, [_ZZ14blockHistogramPiPjS0_E11bin_counts1+52];
	st.global.u32 	[%rd15+52], %r69;
	ld.shared.u32 	%r70, [_ZZ14blockHistogramPiPjS0_E11bin_counts2+52];
	st.global.u32 	[%rd17+52], %r70;
	ld.shared.u32 	%r71, [_ZZ14blockHistogramPiPjS0_E11bin_counts1+56];
	st.global.u32 	[%rd15+56], %r71;
	ld.shared.u32 	%r72, [_ZZ14blockHistogramPiPjS0_E11bin_counts2+56];
	st.global.u32 	[%rd17+56], %r72;
	ld.shared.u32 	%r73, [_ZZ14blockHistogramPiPjS0_E11bin_counts1+60];
	st.global.u32 	[%rd15+60], %r73;
	ld.shared.u32 	%r74, [_ZZ14blockHistogramPiPjS0_E11bin_counts2+60];
	st.global.u32 	[%rd17+60], %r74;
$L__BB0_9:
	ret;

}
	// .globl	_ZN3cub18CUB_300001_SM_10006detail11EmptyKernelIvEEvv
.visible .entry _ZN3cub18CUB_300001_SM_10006detail11EmptyKernelIvEEvv()
{


	ret;

}


// ===== COMPILED SASS (sm_100) =====

	.target	sm_100

	.elftype	@"ET_EXEC"


//--------------------- .note.nv.tkinfo           --------------------------
	.section	.note.nv.tkinfo,"",@"SHT_NOTE"
	.sectionflags	@"SHF_NOTE_NV_TKINFO"
	.tkinfo
        /*0018*/ 	.word	0x00000002
        /*0030*/ 	.string	""
        /*0030*/ 	.string	"ptxas"
        /*0030*/ 	.string	"Cuda compilation tools, release 13.0, V13.0.88"
        /*0030*/ 	.string	"Build cuda_13.0.r13.0/compiler.36424714_0"
        /*0030*/ 	.string	"-arch sm_100 -m 64 "



//--------------------- .note.nv.cuinfo           --------------------------
	.section	.note.nv.cuinfo,"",@"SHT_NOTE"
	.sectionflags	@"SHF_NOTE_NV_CUINFO"
        /*0018*/ 	.short	0x0002
        /*001a*/ 	.short	0x0064
        /*001c*/ 	.short	0x0082
	.zero		2


//--------------------- .nv.info                  --------------------------
	.section	.nv.info,"",@"SHT_CUDA_INFO"
	.align	4


	//----- nvinfo : EIATTR_REGCOUNT
	.align		4
        /*0000*/ 	.byte	0x04, 0x2f
        /*0002*/ 	.short	(.L_41 - .L_40)
	.align		4
.L_40:
        /*0004*/ 	.word	index@(_Z14blockHistogramPiPjS0_)
        /*0008*/ 	.word	0x00000020


	//----- nvinfo : EIATTR_FRAME_SIZE
	.align		4
.L_41:
        /*000c*/ 	.byte	0x04, 0x11
        /*000e*/ 	.short	(.L_43 - .L_42)
	.align		4
.L_42:
        /*0010*/ 	.word	index@(_Z14blockHistogramPiPjS0_)
        /*0014*/ 	.word	0x00000000


	//----- nvinfo : EIATTR_REGCOUNT
	.align		4
.L_43:
        /*0018*/ 	.byte	0x04, 0x2f
        /*001a*/ 	.short	(.L_45 - .L_44)
	.align		4
.L_44:
        /*001c*/ 	.word	index@(_ZN3cub18CUB_300001_SM_10006detail11EmptyKernelIvEEvv)
        /*0020*/ 	.word	0x00000004


	//----- nvinfo : EIATTR_FRAME_SIZE
	.align		4
.L_45:
        /*0024*/ 	.byte	0x04, 0x11
        /*0026*/ 	.short	(.L_47 - .L_46)
	.align		4
.L_46:
        /*0028*/ 	.word	index@(_ZN3cub18CUB_300001_SM_10006detail11EmptyKernelIvEEvv)
        /*002c*/ 	.word	0x00000000


	//----- nvinfo : EIATTR_MIN_STACK_SIZE
	.align		4
.L_47:
        /*0030*/ 	.byte	0x04, 0x12
        /*0032*/ 	.short	(.L_49 - .L_48)
	.align		4
.L_48:
        /*0034*/ 	.word	index@(_ZN3cub18CUB_300001_SM_10006detail11EmptyKernelIvEEvv)
        /*0038*/ 	.word	0x00000000


	//----- nvinfo : EIATTR_MIN_STACK_SIZE
	.align		4
.L_49:
        /*003c*/ 	.byte	0x04, 0x12
        /*003e*/ 	.short	(.L_51 - .L_50)
	.align		4
.L_50:
        /*0040*/ 	.word	index@(_Z14blockHistogramPiPjS0_)
        /*0044*/ 	.word	0x00000000
.L_51:


//--------------------- .nv.compat                --------------------------
	.section	.nv.compat,"",@"SHT_CUDA_COMPAT_INFO"
	.align	4
        /*0000*/ 	.byte	0x02, 0x09, 0x00, 0x00, 0x02, 0x02, 0x01, 0x00, 0x02, 0x05, 0x05, 0x00, 0x03, 0x07, 0x01, 0x01
        /*0010*/ 	.byte	0x02, 0x03, 0x00, 0x00, 0x02, 0x06, 0x01, 0x00, 0x04, 0x0b, 0x08, 0x00, 0x09, 0x00, 0x00, 0x00
        /*0020*/ 	.byte	0x00, 0x00, 0x00, 0x00


//--------------------- .nv.info._ZN3cub18CUB_300001_SM_10006detail11EmptyKernelIvEEvv --------------------------
	.section	.nv.info._ZN3cub18CUB_300001_SM_10006detail11EmptyKernelIvEEvv,"",@"SHT_CUDA_INFO"
	.sectionflags	@""
	.align	4


	//----- nvinfo : EIATTR_CUDA_API_VERSION
	.align		4
        /*0000*/ 	.byte	0x04, 0x37
        /*0002*/ 	.short	(.L_53 - .L_52)
.L_52:
        /*0004*/ 	.word	0x00000082


	//----- nvinfo : EIATTR_SPARSE_MMA_MASK
	.align		4
.L_53:
        /*0008*/ 	.byte	0x03, 0x50
        /*000a*/ 	.short	0x0000


	//----- nvinfo : EIATTR_MAXREG_COUNT
	.align		4
        /*000c*/ 	.byte	0x03, 0x1b
        /*000e*/ 	.short	0x00ff


	//----- nvinfo : EIATTR_MERCURY_ISA_VERSION
	.align		4
        /*0010*/ 	.byte	0x03, 0x5f
        /*0012*/ 	.short	0x0101


	//----- nvinfo : EIATTR_VRC_CTA_INIT_COUNT
	.align		4
        /*0014*/ 	.byte	0x02, 0x4a
	.zero		1
	.zero		1


	//----- nvinfo : EIATTR_EXIT_INSTR_OFFSETS
	.align		4
        /*0018*/ 	.byte	0x04, 0x1c
        /*001a*/ 	.short	(.L_55 - .L_54)


	//   ....[0]....
.L_54:
        /*001c*/ 	.word	0x00000010


	//----- nvinfo : EIATTR_SW_WAR
	.align		4
.L_55:
        /*0020*/ 	.byte	0x04, 0x36
        /*0022*/ 	.short	(.L_57 - .L_56)
.L_56:
        /*0024*/ 	.word	0x00000008
.L_57:


//--------------------- .nv.info._Z14blockHistogramPiPjS0_ --------------------------
	.section	.nv.info._Z14blockHistogramPiPjS0_,"",@"SHT_CUDA_INFO"
	.sectionflags	@""
	.align	4


	//----- nvinfo : EIATTR_CUDA_API_VERSION
	.align		4
        /*0000*/ 	.byte	0x04, 0x37
        /*0002*/ 	.short	(.L_59 - .L_58)
.L_58:
        /*0004*/ 	.word	0x00000082


	//----- nvinfo : EIATTR_KPARAM_INFO
	.align		4
.L_59:
        /*0008*/ 	.byte	0x04, 0x17
        /*000a*/ 	.short	(.L_61 - .L_60)
.L_60:
        /*000c*/ 	.word	0x00000000
        /*0010*/ 	.short	0x0002
        /*0012*/ 	.short	0x0010
        /*0014*/ 	.byte	0x00, 0xf5, 0x21, 0x00


	//----- nvinfo : EIATTR_KPARAM_INFO
	.align		4
.L_61:
        /*0018*/ 	.byte	0x04, 0x17
        /*001a*/ 	.short	(.L_63 - .L_62)
.L_62:
        /*001c*/ 	.word	0x00000000
        /*0020*/ 	.short	0x0001
        /*0022*/ 	.short	0x0008
        /*0024*/ 	.byte	0x00, 0xf5, 0x21, 0x00


	//----- nvinfo : EIATTR_KPARAM_INFO
	.align		4
.L_63:
        /*0028*/ 	.byte	0x04, 0x17
        /*002a*/ 	.short	(.L_65 - .L_64)
.L_64:
        /*002c*/ 	.word	0x00000000
        /*0030*/ 	.short	0x0000
        /*0032*/ 	.short	0x0000
        /*0034*/ 	.byte	0x00, 0xf5, 0x21, 0x00


	//----- nvinfo : EIATTR_SPARSE_MMA_MASK
	.align		4
.L_65:
        /*0038*/ 	.byte	0x03, 0x50
        /*003a*/ 	.short	0x0000


	//----- nvinfo : EIATTR_MAXREG_COUNT
	.align		4
        /*003c*/ 	.byte	0x03, 0x1b
        /*003e*/ 	.short	0x00ff


	//----- nvinfo : EIATTR_NUM_BARRIERS
	.align		4
        /*0040*/ 	.byte	0x02, 0x4c
        /*0042*/ 	.byte	0x01
	.zero		1


	//----- nvinfo : EIATTR_MERCURY_ISA_VERSION
	.align		4
        /*0044*/ 	.byte	0x03, 0x5f
        /*0046*/ 	.short	0x0101


	//----- nvinfo : EIATTR_VRC_CTA_INIT_COUNT
	.align		4
        /*0048*/ 	.byte	0x02, 0x4a
	.zero		1
	.zero		1


	//----- nvinfo : EIATTR_EXIT_INSTR_OFFSETS
	.align		4
        /*004c*/ 	.byte	0x04, 0x1c
        /*004e*/ 	.short	(.L_67 - .L_66)


	//   ....[0]....
.L_66:
        /*0050*/ 	.word	0x000002a0


	//   ....[1]....
        /*0054*/ 	.word	0x00000580


	//----- nvinfo : EIATTR_CBANK_PARAM_SIZE
	.align		4
.L_67:
        /*0058*/ 	.byte	0x03, 0x19
        /*005a*/ 	.short	0x0018


	//----- nvinfo : EIATTR_PARAM_CBANK
	.align		4
        /*005c*/ 	.byte	0x04, 0x0a
        /*005e*/ 	.short	(.L_69 - .L_68)
	.align		4
.L_68:
        /*0060*/ 	.word	index@(.nv.constant0._Z14blockHistogramPiPjS0_)
        /*0064*/ 	.short	0x0380
        /*0066*/ 	.short	0x0018


	//----- nvinfo : EIATTR_SW_WAR
	.align		4
.L_69:
        /*0068*/ 	.byte	0x04, 0x36
        /*006a*/ 	.short	(.L_71 - .L_70)
.L_70:
        /*006c*/ 	.word	0x00000008
.L_71:


//--------------------- .nv.callgraph             --------------------------
	.section	.nv.callgraph,"",@"SHT_CUDA_CALLGRAPH"
	.align	4
	.sectionentsize	8
	.align		4
        /*0000*/ 	.word	0x00000000
	.align		4
        /*0004*/ 	.word	0xffffffff
	.align		4
        /*0008*/ 	.word	0x00000000
	.align		4
        /*000c*/ 	.word	0xfffffffe
	.align		4
        /*0010*/ 	.word	0x00000000
	.align		4
        /*0014*/ 	.word	0xfffffffd
	.align		4
        /*0018*/ 	.word	0x00000000
	.align		4
        /*001c*/ 	.word	0xfffffffc


//--------------------- .nv.constant4             --------------------------
	.section	.nv.constant4,"a",@progbits
	.align	8
	.align		8
.nv.constant4:
        /*0000*/ 	.dword	_ZN34_INTERNAL_ceea00ee_4_k_cu_b92346634cuda3std3__45__cpo5beginE
	.align		8
        /*0008*/ 	.dword	_ZN34_INTERNAL_ceea00ee_4_k_cu_b92346634cuda3std3__45__cpo3endE
	.align		8
        /*0010*/ 	.dword	_ZN34_INTERNAL_ceea00ee_4_k_cu_b92346634cuda3std3__45__cpo6cbeginE
	.align		8
        /*0018*/ 	.dword	_ZN34_INTERNAL_ceea00ee_4_k_cu_b92346634cuda3std3__45__cpo4cendE
	.align		8
        /*0020*/ 	.dword	_ZN34_INTERNAL_ceea00ee_4_k_cu_b92346634cuda3std3__45__cpo6rbeginE
	.align		8
        /*0028*/ 	.dword	_ZN34_INTERNAL_ceea00ee_4_k_cu_b92346634cuda3std3__45__cpo4rendE
	.align		8
        /*0030*/ 	.dword	_ZN34_INTERNAL_ceea00ee_4_k_cu_b92346634cuda3std3__45__cpo7crbeginE
	.align		8
        /*0038*/ 	.dword	_ZN34_INTERNAL_ceea00ee_4_k_cu_b92346634cuda3std3__45__cpo5crendE
	.align		8
        /*0040*/ 	.dword	_ZN34_INTERNAL_ceea00ee_4_k_cu_b92346634cuda3std3__436_GLOBAL__N__ceea00ee_4_k_cu_b92346636ignoreE
	.align		8
        /*0048*/ 	.dword	_ZN34_INTERNAL_ceea00ee_4_k_cu_b92346634cuda3std3__419piecewise_constructE
	.align		8
        /*0050*/ 	.dword	_ZN34_INTERNAL_ceea00ee_4_k_cu_b92346634cuda3std3__48in_placeE
	.align		8
        /*0058*/ 	.dword	_ZN34_INTERNAL_ceea00ee_4_k_cu_b92346634cuda3std3__420unreachable_sentinelE
	.align		8
        /*0060*/ 	.dword	_ZN34_INTERNAL_ceea00ee_4_k_cu_b92346634cuda3std3__47nulloptE
	.align		8
        /*0068*/ 	.dword	_ZN34_INTERNAL_ceea00ee_4_k_cu_b92346634cuda3std3__48unexpectE
	.align		8
        /*0070*/ 	.dword	_ZN34_INTERNAL_ceea00ee_4_k_cu_b92346634cuda3std6ranges3__45__cpo4swapE
	.align		8
        /*0078*/ 	.dword	_ZN34_INTERNAL_ceea00ee_4_k_cu_b92346634cuda3std6ranges3__45__cpo9iter_moveE
	.align		8
        /*0080*/ 	.dword	_ZN34_INTERNAL_ceea00ee_4_k_cu_b92346634cuda3std6ranges3__45__cpo5beginE
	.align		8
        /*0088*/ 	.dword	_ZN34_INTERNAL_ceea00ee_4_k_cu_b92346634cuda3std6ranges3__45__cpo3endE
	.align		8
        /*0090*/ 	.dword	_ZN34_INTERNAL_ceea00ee_4_k_cu_b92346634cuda3std6ranges3__45__cpo6cbeginE
	.align		8
        /*0098*/ 	.dword	_ZN34_INTERNAL_ceea00ee_4_k_cu_b92346634cuda3std6ranges3__45__cpo4cendE
	.align		8
        /*00a0*/ 	.dword	_ZN34_INTERNAL_ceea00ee_4_k_cu_b92346634cuda3std6ranges3__45__cpo7advanceE
	.align		8
        /*00a8*/ 	.dword	_ZN34_INTERNAL_ceea00ee_4_k_cu_b92346634cuda3std6ranges3__45__cpo9iter_swapE
	.align		8
        /*00b0*/ 	.dword	_ZN34_INTERNAL_ceea00ee_4_k_cu_b92346634cuda3std6ranges3__45__cpo4nextE
	.align		8
        /*00b8*/ 	.dword	_ZN34_INTERNAL_ceea00ee_4_k_cu_b92346634cuda3std6ranges3__45__cpo4prevE
	.align		8
        /*00c0*/ 	.dword	_ZN34_INTERNAL_ceea00ee_4_k_cu_b92346634cuda3std6ranges3__45__cpo4dataE
	.align		8
        /*00c8*/ 	.dword	_ZN34_INTERNAL_ceea00ee_4_k_cu_b92346634cuda3std6ranges3__45__cpo5cdataE
	.align		8
        /*00d0*/ 	.dword	_ZN34_INTERNAL_ceea00ee_4_k_cu_b92346634cuda3std6ranges3__45__cpo4sizeE
	.align		8
        /*00d8*/ 	.dword	_ZN34_INTERNAL_ceea00ee_4_k_cu_b92346634cuda3std6ranges3__45__cpo5ssizeE
	.align		8
        /*00e0*/ 	.dword	_ZN34_INTERNAL_ceea00ee_4_k_cu_b92346634cuda3std6ranges3__45__cpo8distanceE
	.align		8
        /*00e8*/ 	.dword	_ZN34_INTERNAL_ceea00ee_4_k_cu_b92346636thrust24THRUST_300001_SM_1000_NS6system6detail10sequential3seqE
	.align		8
        /*00f0*/ 	.dword	_ZN34_INTERNAL_ceea00ee_4_k_cu_b92346636thrust24THRUST_300001_SM_1000_NS12placeholders2_1E
	.align		8
        /*00f8*/ 	.dword	_ZN34_INTERNAL_ceea00ee_4_k_cu_b92346636thrust24THRUST_300001_SM_1000_NS12placeholders2_2E
	.align		8
        /*0100*/ 	.dword	_ZN34_INTERNAL_ceea00ee_4_k_cu_b92346636thrust24THRUST_300001_SM_1000_NS12placeholders2_3E
	.align		8
        /*0108*/ 	.dword	_ZN34_INTERNAL_ceea00ee_4_k_cu_b92346636thrust24THRUST_300001_SM_1000_NS12placeholders2_4E
	.align		8
        /*0110*/ 	.dword	_ZN34_INTERNAL_ceea00ee_4_k_cu_b92346636thrust24THRUST_300001_SM_1000_NS12placeholders2_5E
	.align		8
        /*0118*/ 	.dword	_ZN34_INTERNAL_ceea00ee_4_k_cu_b92346636thrust24THRUST_300001_SM_1000_NS12placeholders2_6E
	.align		8
        /*0120*/ 	.dword	_ZN34_INTERNAL_ceea00ee_4_k_cu_b92346636thrust24THRUST_300001_SM_1000_NS12placeholders2_7E
	.align		8
        /*0128*/ 	.dword	_ZN34_INTERNAL_ceea00ee_4_k_cu_b92346636thrust24THRUST_300001_SM_1000_NS12placeholders2_8E
	.align		8
        /*0130*/ 	.dword	_ZN34_INTERNAL_ceea00ee_4_k_cu_b92346636thrust24THRUST_300001_SM_1000_NS12placeholders2_9E
	.align		8
        /*0138*/ 	.dword	_ZN34_INTERNAL_ceea00ee_4_k_cu_b92346636thrust24THRUST_300001_SM_1000_NS12placeholders3_10E


//--------------------- .text._ZN3cub18CUB_300001_SM_10006detail11EmptyKernelIvEEvv --------------------------
	.section	.text._ZN3cub18CUB_300001_SM_10006detail11EmptyKernelIvEEvv,"ax",@progbits
	.align	128
        .global         _ZN3cub18CUB_300001_SM_10006detail11EmptyKernelIvEEvv
        .type           _ZN3cub18CUB_300001_SM_10006detail11EmptyKernelIvEEvv,@function
        .size           _ZN3cub18CUB_300001_SM_10006detail11EmptyKernelIvEEvv,(.L_x_2 - _ZN3cub18CUB_300001_SM_10006detail11EmptyKernelIvEEvv)
        .other          _ZN3cub18CUB_300001_SM_10006detail11EmptyKernelIvEEvv,@"STO_CUDA_ENTRY STV_DEFAULT"
_ZN3cub18CUB_300001_SM_10006detail11EmptyKernelIvEEvv:
.text._ZN3cub18CUB_300001_SM_10006detail11EmptyKernelIvEEvv:
[----:B------:R-:W-:Y:S01]  /*0000*/  LDC R1, c[0x0][0x37c] ;  /* 0x0000df00ff017b82 */ /* 0x000fe20000000800 */
[----:B------:R-:W-:Y:S05]  /*0010*/  EXIT ;  /* 0x000000000000794d */ /* 0x000fea0003800000 */
.L_x_0:
[----:B------:R-:W-:-:S00]  /*0020*/  BRA `(.L_x_0) ;  /* 0xfffffffc00fc7947 */ /* 0x000fc0000383ffff */
[----:B------:R-:W-:-:S00]  /*0030*/  NOP ;  /* 0x0000000000007918 */ /* 0x000fc00000000000 */
        /* <DEDUP_REMOVED lines=12> */
.L_x_2:


//--------------------- .text._Z14blockHistogramPiPjS0_ --------------------------
	.section	.text._Z14blockHistogramPiPjS0_,"ax",@progbits
	.align	128
        .global         _Z14blockHistogramPiPjS0_
        .type           _Z14blockHistogramPiPjS0_,@function
        .size           _Z14blockHistogramPiPjS0_,(.L_x_3 - _Z14blockHistogramPiPjS0_)
        .other          _Z14blockHistogramPiPjS0_,@"STO_CUDA_ENTRY STV_DEFAULT"
_Z14blockHistogramPiPjS0_:
.text._Z14blockHistogramPiPjS0_:
[----:B------:R-:W-:Y:S01]  /*0000*/  LDC R1, c[0x0][0x37c] ;  /* 0x0000df00ff017b82 */ /* 0x000fe20000000800 */
[----:B------:R-:W0:Y:S01]  /*0010*/  S2R R0, SR_CTAID.X ;  /* 0x0000000000007919 */ /* 0x000e220000002500 */
[----:B------:R-:W0:Y:S06]  /*0020*/  LDCU UR4, c[0x0][0x360] ;  /* 0x00006c00ff0477ac */ /* 0x000e2c0008000800 */
[----:B------:R-:W1:Y:S01]  /*0030*/  LDC.64 R2, c[0x0][0x380] ;  /* 0x0000e000ff027b82 */ /* 0x000e620000000a00 */
[----:B------:R-:W2:Y:S01]  /*0040*/  S2R R7, SR_TID.Y ;  /* 0x0000000000077919 */ /* 0x000ea20000002200 */
[----:B------:R-:W3:Y:S01]  /*0050*/  LDCU UR5, c[0x0][0x364] ;  /* 0x00006c80ff0577ac */ /* 0x000ee20008000800 */
[----:B------:R-:W2:Y:S01]  /*0060*/  S2R R10, SR_TID.X ;  /* 0x00000000000a7919 */ /* 0x000ea20000002100 */
[----:B------:R-:W4:Y:S01]  /*0070*/  LDCU.64 UR8, c[0x0][0x358] ;  /* 0x00006b00ff0877ac */ /* 0x000f220008000a00 */
[----:B0-----:R-:W-:-:S04]  /*0080*/  IMAD R4, R0, UR4, RZ ;  /* 0x0000000400047c24 */ /* 0x001fc8000f8e02ff */
[----:B---3--:R-:W-:-:S04]  /*0090*/  IMAD R4, R4, UR5, RZ ;  /* 0x0000000504047c24 */ /* 0x008fc8000f8e02ff */
[----:B------:R-:W-:Y:S02]  /*00a0*/  IMAD.SHL.U32 R5, R4, 0x2, RZ ;  /* 0x0000000204057824 */ /* 0x000fe400078e00ff */
[----:B--2---:R-:W-:Y:S02]  /*00b0*/  IMAD R7, R7, 0x8, R10 ;  /* 0x0000000807077824 */ /* 0x004fe400078e020a */
[----:B-1----:R-:W-:-:S03]  /*00c0*/  IMAD.WIDE R2, R5, 0x4, R2 ;  /* 0x0000000405027825 */ /* 0x002fc600078e0202 */
[----:B------:R-:W-:-:S13]  /*00d0*/  LOP3.LUT P0, RZ, R2, 0x7, RZ, 0xc0, !PT ;  /* 0x0000000702ff7812 */ /* 0x000fda000780c0ff */
[----:B------:R-:W-:-:S05]  /*00e0*/  @!P0 IMAD.WIDE.U32 R4, R7, 0x8, R2 ;  /* 0x0000000807048825 */ /* 0x000fca00078e0002 */
[----:B----4-:R-:W2:Y:S01]  /*00f0*/  @!P0 LDG.E.64 R8, desc[UR8][R4.64] ;  /* 0x0000000804088981 */ /* 0x010ea2000c1e1b00 */
[----:B------:R-:W-:-:S05]  /*0100*/  @P0 SHF.L.U32 R11, R7, 0x1, RZ ;  /* 0x00000001070b0819 */ /* 0x000fca00000006ff */
[----:B------:R-:W-:Y:S01]  /*0110*/  @P0 IMAD.WIDE.U32 R2, R11, 0x4, R2 ;  /* 0x000000040b020825 */ /* 0x000fe200078e0002 */
[----:B------:R-:W0:Y:S01]  /*0120*/  S2UR UR5, SR_CgaCtaId ;  /* 0x00000000000579c3 */ /* 0x000e220000008800 */
[----:B------:R-:W-:-:S03]  /*0130*/  UMOV UR4, 0x400 ;  /* 0x0000040000047882 */ /* 0x000fc60000000000 */
[----:B------:R-:W2:Y:S04]  /*0140*/  @P0 LDG.E R8, desc[UR8][R2.64] ;  /* 0x0000000802080981 */ /* 0x000ea8000c1e1900 */
[----:B------:R-:W3:Y:S01]  /*0150*/  @P0 LDG.E R9, desc[UR8][R2.64+0x4] ;  /* 0x0000040802090981 */ /* 0x000ee2000c1e1900 */
[----:B------:R-:W-:Y:S01]  /*0160*/  ISETP.GT.U32.AND P0, PT, R7, 0xf, PT ;  /* 0x0000000f0700780c */ /* 0x000fe20003f04070 */
[----:B0-----:R-:W-:Y:S01]  /*0170*/  ULEA UR6, UR5, UR4, 0x18 ;  /* 0x0000000405067291 */ /* 0x001fe2000f8ec0ff */
[----:B------:R-:W-:Y:S01]  /*0180*/  ISETP.GT.U32.AND P1, PT, R10, 0xf, PT ;  /* 0x0000000f0a00780c */ /* 0x000fe20003f24070 */
[----:B------:R-:W-:-:S04]  /*0190*/  UIADD3 UR4, UPT, UPT, UR4, 0x40, URZ ;  /* 0x0000004004047890 */ /* 0x000fc8000fffe0ff */
[----:B------:R-:W-:-:S06]  /*01a0*/  ULEA UR4, UR5, UR4, 0x18 ;  /* 0x0000000405047291 */ /* 0x000fcc000f8ec0ff */
[C---:B------:R-:W-:Y:S02]  /*01b0*/  @!P0 LEA R6, R7.reuse, UR6, 0x2 ;  /* 0x0000000607068c11 */ /* 0x040fe4000f8e10ff */
[----:B------:R-:W-:-:S03]  /*01c0*/  @!P0 LEA R7, R7, UR4, 0x2 ;  /* 0x0000000407078c11 */ /* 0x000fc6000f8e10ff */
[----:B------:R0:W-:Y:S01]  /*01d0*/  @!P0 STS [R6], RZ ;  /* 0x000000ff06008388 */ /* 0x0001e20000000800 */
[C---:B--2---:R-:W-:Y:S02]  /*01e0*/  LEA R4, R8.reuse, UR6, 0x2 ;  /* 0x0000000608047c11 */ /* 0x044fe4000f8e10ff */
[----:B------:R-:W-:Y:S02]  /*01f0*/  LEA R8, R8, UR4, 0x2 ;  /* 0x0000000408087c11 */ /* 0x000fe4000f8e10ff */
[C---:B---3--:R-:W-:Y:S01]  /*0200*/  LEA R2, R9.reuse, UR6, 0x2 ;  /* 0x0000000609027c11 */ /* 0x048fe2000f8e10ff */
[----:B------:R0:W-:Y:S01]  /*0210*/  ATOMS.POPC.INC.32 RZ, [R4+URZ] ;  /* 0x0000000004ff7f8c */ /* 0x0001e2000d8000ff */
[----:B------:R-:W-:-:S03]  /*0220*/  LEA R9, R9, UR4, 0x2 ;  /* 0x0000000409097c11 */ /* 0x000fc6000f8e10ff */
[----:B------:R0:W-:Y:S04]  /*0230*/  ATOMS.POPC.INC.32 RZ, [R2+URZ] ;  /* 0x0000000002ff7f8c */ /* 0x0001e8000d8000ff */
[----:B------:R0:W-:Y:S01]  /*0240*/  @!P0 STS [R7], RZ ;  /* 0x000000ff07008388 */ /* 0x0001e20000000800 */
[----:B------:R-:W-:Y:S06]  /*0250*/  BAR.SYNC.DEFER_BLOCKING 0x0 ;  /* 0x0000000000007b1d */ /* 0x000fec0000010000 */
[----:B------:R0:W-:Y:S04]  /*0260*/  ATOMS.POPC.INC.32 RZ, [R8+URZ] ;  /* 0x0000000008ff7f8c */ /* 0x0001e8000d8000ff */
[----:B------:R0:W-:Y:S04]  /*0270*/  ATOMS.POPC.INC.32 RZ, [R9+URZ] ;  /* 0x0000000009ff7f8c */ /* 0x0001e8000d8000ff */
[----:B------:R0:W-:Y:S04]  /*0280*/  ATOMS.POPC.INC.32 RZ, [R8+URZ] ;  /* 0x0000000008ff7f8c */ /* 0x0001e8000d8000ff */
[----:B------:R0:W-:Y:S01]  /*0290*/  ATOMS.POPC.INC.32 RZ, [R9+URZ] ;  /* 0x0000000009ff7f8c */ /* 0x0001e2000d8000ff */
[----:B------:R-:W-:Y:S05]  /*02a0*/  @P1 EXIT ;  /* 0x000000000000194d */ /* 0x000fea0003800000 */
[----:B------:R-:W1:Y:S01]  /*02b0*/  LDS.128 R24, [UR6] ;  /* 0x00000006ff187984 */ /* 0x000e620008000c00 */
[----:B------:R-:W2:Y:S01]  /*02c0*/  LDC.64 R28, c[0x0][0x388] ;  /* 0x0000e200ff1c7b82 */ /* 0x000ea20000000a00 */
[----:B------:R-:W-:Y:S02]  /*02d0*/  IMAD.SHL.U32 R13, R0, 0x10, RZ ;  /* 0x00000010000d7824 */ /* 0x000fe400078e00ff */
[----:B------:R-:W3:Y:S04]  /*02e0*/  LDS.128 R20, [UR6+0x40] ;  /* 0x00004006ff147984 */ /* 0x000ee80008000c00 */
[----:B0-----:R-:W0:Y:S01]  /*02f0*/  LDS.128 R8, [UR6+0x10] ;  /* 0x00001006ff087984 */ /* 0x001e220008000c00 */
[----:B------:R-:W4:Y:S03]  /*0300*/  LDC.64 R2, c[0x0][0x390] ;  /* 0x0000e400ff027b82 */ /* 0x000f260000000a00 */
[----:B------:R-:W5:Y:S04]  /*0310*/  LDS.128 R4, [UR6+0x50] ;  /* 0x00005006ff047984 */ /* 0x000f680008000c00 */
[----:B------:R-:W5:Y:S01]  /*0320*/  LDS.128 R16, [UR6+0x20] ;  /* 0x00002006ff107984 */ /* 0x000f620008000c00 */
[----:B--2---:R-:W-:-:S04]  /*0330*/  IMAD.WIDE.U32 R28, R13, 0x4, R28 ;  /* 0x000000040d1c7825 */ /* 0x004fc800078e001c */
[----:B----4-:R-:W-:Y:S02]  /*0340*/  IMAD.WIDE.U32 R2, R13, 0x4, R2 ;  /* 0x000000040d027825 */ /* 0x010fe400078e0002 */
[----:B------:R-:W2:Y:S04]  /*0350*/  LDS.128 R12, [UR6+0x60] ;  /* 0x00006006ff0c7984 */ /* 0x000ea80008000c00 */
[----:B-1----:R-:W-:Y:S04]  /*0360*/  STG.E desc[UR8][R28.64], R24 ;  /* 0x000000181c007986 */ /* 0x002fe8000c101908 */
[----:B---3--:R-:W-:Y:S04]  /*0370*/  STG.E desc[UR8][R2.64], R20 ;  /* 0x0000001402007986 */ /* 0x008fe8000c101908 */
[----:B------:R-:W-:Y:S04]  /*0380*/  STG.E desc[UR8][R28.64+0x4], R25 ;  /* 0x000004191c007986 */ /* 0x000fe8000c101908 */
[----:B------:R-:W-:Y:S04]  /*0390*/  STG.E desc[UR8][R2.64+0x4], R21 ;  /* 0x0000041502007986 */ /* 0x000fe8000c101908 */
[----:B------:R-:W-:Y:S04]  /*03a0*/  STG.E desc[UR8][R28.64+0x8], R26 ;  /* 0x0000081a1c007986 */ /* 0x000fe8000c101908 */
[----:B------:R-:W-:Y:S04]  /*03b0*/  STG.E desc[UR8][R2.64+0x8], R22 ;  /* 0x0000081602007986 */ /* 0x000fe8000c101908 */
[----:B------:R-:W-:Y:S04]  /*03c0*/  STG.E desc[UR8][R28.64+0xc], R27 ;  /* 0x00000c1b1c007986 */ /* 0x000fe8000c101908 */
[----:B------:R-:W-:Y:S04]  /*03d0*/  STG.E desc[UR8][R2.64+0xc], R23 ;  /* 0x00000c1702007986 */ /* 0x000fe8000c101908 */
[----:B------:R-:W1:Y:S04]  /*03e0*/  LDS.128 R20, [UR6+0x30] ;  /* 0x00003006ff147984 */ /* 0x000e680008000c00 */
[----:B------:R-:W3:Y:S04]  /*03f0*/  LDS.128 R24, [UR6+0x70] ;  /* 0x00007006ff187984 */ /* 0x000ee80008000c00 */
[----:B0-----:R-:W-:Y:S04]  /*0400*/  STG.E desc[UR8][R28.64+0x10], R8 ;  /* 0x000010081c007986 */ /* 0x001fe8000c101908 */
[----:B-----5:R-:W-:Y:S04]  /*0410*/  STG.E desc[UR8][R2.64+0x10], R4 ;  /* 0x0000100402007986 */ /* 0x020fe8000c101908 */
[----:B------:R-:W-:Y:S04]  /*0420*/  STG.E desc[UR8][R28.64+0x14], R9 ;  /* 0x000014091c007986 */ /* 0x000fe8000c101908 */
[----:B------:R-:W-:Y:S04]  /*0430*/  STG.E desc[UR8][R2.64+0x14], R5 ;  /* 0x0000140502007986 */ /* 0x000fe8000c101908 */
[----:B------:R-:W-:Y:S04]  /*0440*/  STG.E desc[UR8][R28.64+0x18], R10 ;  /* 0x0000180a1c007986 */ /* 0x000fe8000c101908 */
[----:B------:R-:W-:Y:S04]  /*0450*/  STG.E desc[UR8][R2.64+0x18], R6 ;  /* 0x0000180602007986 */ /* 0x000fe8000c101908 */
[----:B------:R-:W-:Y:S04]  /*0460*/  STG.E desc[UR8][R28.64+0x1c], R11 ;  /* 0x00001c0b1c007986 */ /* 0x000fe8000c101908 */
[----:B------:R-:W-:Y:S04]  /*0470*/  STG.E desc[UR8][R2.64+0x1c], R7 ;  /* 0x00001c0702007986 */ /* 0x000fe8000c101908 */
[----:B------:R-:W-:Y:S04]  /*0480*/  STG.E desc[UR8][R28.64+0x20], R16 ;  /* 0x000020101c007986 */ /* 0x000fe8000c101908 */
[----:B--2---:R-:W-:Y:S04]  /*0490*/  STG.E desc[UR8][R2.64+0x20], R12 ;  /* 0x0000200c02007986 */ /* 0x004fe8000c101908 */
[----:B------:R-:W-:Y:S04]  /*04a0*/  STG.E desc[UR8][R28.64+0x24], R17 ;  /* 0x000024111c007986 */ /* 0x000fe8000c101908 */
[----:B------:R-:W-:Y:S04]  /*04b0*/  STG.E desc[UR8][R2.64+0x24], R13 ;  /* 0x0000240d02007986 */ /* 0x000fe8000c101908 */
[----:B------:R-:W-:Y:S04]  /*04c0*/  STG.E desc[UR8][R28.64+0x28], R18 ;  /* 0x000028121c007986 */ /* 0x000fe8000c101908 */
[----:B------:R-:W-:Y:S04]  /*04d0*/  STG.E desc[UR8][R2.64+0x28], R14 ;  /* 0x0000280e02007986 */ /* 0x000fe8000c101908 */
[----:B------:R-:W-:Y:S04]  /*04e0*/  STG.E desc[UR8][R28.64+0x2c], R19 ;  /* 0x00002c131c007986 */ /* 0x000fe8000c101908 */
[----:B------:R-:W-:Y:S04]  /*04f0*/  STG.E desc[UR8][R2.64+0x2c], R15 ;  /* 0x00002c0f02007986 */ /* 0x000fe8000c101908 */
[----:B-1----:R-:W-:Y:S04]  /*0500*/  STG.E desc[UR8][R28.64+0x30], R20 ;  /* 0x000030141c007986 */ /* 0x002fe8000c101908 */
[----:B---3--:R-:W-:Y:S04]  /*0510*/  STG.E desc[UR8][R2.64+0x30], R24 ;  /* 0x0000301802007986 */ /* 0x008fe8000c101908 */
[----:B------:R-:W-:Y:S04]  /*0520*/  STG.E desc[UR8][R28.64+0x34], R21 ;  /* 0x000034151c007986 */ /* 0x000fe8000c101908 */
[----:B------:R-:W-:Y:S04]  /*0530*/  STG.E desc[UR8][R2.64+0x34], R25 ;  /* 0x0000341902007986 */ /* 0x000fe8000c101908 */
[----:B------:R-:W-:Y:S04]  /*0540*/  STG.E desc[UR8][R28.64+0x38], R22 ;  /* 0x000038161c007986 */ /* 0x000fe8000c101908 */
[----:B------:R-:W-:Y:S04]  /*0550*/  STG.E desc[UR8][R2.64+0x38], R26 ;  /* 0x0000381a02007986 */ /* 0x000fe8000c101908 */
[----:B------:R-:W-:Y:S04]  /*0560*/  STG.E desc[UR8][R28.64+0x3c], R23 ;  /* 0x00003c171c007986 */ /* 0x000fe8000c101908 */
[----:B------:R-:W-:Y:S01]  /*0570*/  STG.E desc[UR8][R2.64+0x3c], R27 ;  /* 0x00003c1b02007986 */ /* 0x000fe2000c101908 */
[----:B------:R-:W-:Y:S05]  /*0580*/  EXIT ;  /* 0x000000000000794d */ /* 0x000fea0003800000 */
.L_x_1:
        /* <DEDUP_REMOVED lines=15> */
.L_x_3:


//--------------------- .nv.shared.reserved.0     --------------------------
	.section	.nv.shared.reserved.0,"aw",@nobits
	.weak		__nv_reservedSMEM_offset_0_alias
	.size		__nv_reservedSMEM_offset_0_alias, 0, 64
	.other		__nv_reservedSMEM_offset_0_alias,@"STO_CUDA_RESERVED_SHARED STV_DEFAULT"
__nv_reservedSMEM_offset_0_alias:
	.zero		0
	.zero		64


//--------------------- .nv.global                --------------------------
	.section	.nv.global,"aw",@nobits
.nv.global:
	.type		_ZN34_INTERNAL_ceea00ee_4_k_cu_b92346636thrust24THRUST_300001_SM_1000_NS12placeholders2_5E,@object
	.size		_ZN34_INTERNAL_ceea00ee_4_k_cu_b92346636thrust24THRUST_300001_SM_1000_NS12placeholders2_5E,(_ZN34_INTERNAL_ceea00ee_4_k_cu_b92346634cuda3std3__45__cpo6cbeginE - _ZN34_INTERNAL_ceea00ee_4_k_cu_b92346636thrust24THRUST_300001_SM_1000_NS12placeholders2_5E)
_ZN34_INTERNAL_ceea00ee_4_k_cu_b92346636thrust24THRUST_300001_SM_1000_NS12placeholders2_5E:
	.zero		1
	.type		_ZN34_INTERNAL_ceea00ee_4_k_cu_b92346634cuda3std3__45__cpo6cbeginE,@object
	.size		_ZN34_INTERNAL_ceea00ee_4_k_cu_b92346634cuda3std3__45__cpo6cbeginE,(_ZN34_INTERNAL_ceea00ee_4_k_cu_b92346634cuda3std6ranges3__45__cpo6cbeginE - _ZN34_INTERNAL_ceea00ee_4_k_cu_b92346634cuda3std3__45__cpo6cbeginE)
_ZN34_INTERNAL_ceea00ee_4_k_cu_b92346634cuda3std3__45__cpo6cbeginE:
	.zero		1
	.type		_ZN34_INTERNAL_ceea00ee_4_k_cu_b92346634cuda3std6ranges3__45__cpo6cbeginE,@object
	.size		_ZN34_INTERNAL_ceea00ee_4_k_cu_b92346634cuda3std6ranges3__45__cpo6cbeginE,(_ZN34_INTERNAL_ceea00ee_4_k_cu_b92346634cuda3std3__48in_placeE - _ZN34_INTERNAL_ceea00ee_4_k_cu_b92346634cuda3std6ranges3__45__cpo6cbeginE)
_ZN34_INTERNAL_ceea00ee_4_k_cu_b92346634cuda3std6ranges3__45__cpo6cbeginE:
	.zero		1
	.type		_ZN34_INTERNAL_ceea00ee_4_k_cu_b92346634cuda3std3__48in_placeE,@object
	.size		_ZN34_INTERNAL_ceea00ee_4_k_cu_b92346634cuda3std3__48in_placeE,(_ZN34_INTERNAL_ceea00ee_4_k_cu_b92346634cuda3std6ranges3__45__cpo4sizeE - _ZN34_INTERNAL_ceea00ee_4_k_cu_b92346634cuda3std3__48in_placeE)
_ZN34_INTERNAL_ceea00ee_4_k_cu_b92346634cuda3std3__48in_placeE:
	.zero		1
	.type		_ZN34_INTERNAL_ceea00ee_4_k_cu_b92346634cuda3std6ranges3__45__cpo4sizeE,@object
	.size		_ZN34_INTERNAL_ceea00ee_4_k_cu_b92346634cuda3std6ranges3__45__cpo4sizeE,(_ZN34_INTERNAL_ceea00ee_4_k_cu_b92346636thrust24THRUST_300001_SM_1000_NS12placeholders2_9E - _ZN34_INTERNAL_ceea00ee_4_k_cu_b92346634cuda3std6ranges3__45__cpo4sizeE)
_ZN34_INTERNAL_ceea00ee_4_k_cu_b92346634cuda3std6ranges3__45__cpo4sizeE:
	.zero		1
	.type		_ZN34_INTERNAL_ceea00ee_4_k_cu_b92346636thrust24THRUST_300001_SM_1000_NS12placeholders2_9E,@object
	.size		_ZN34_INTERNAL_ceea00ee_4_k_cu_b92346636thrust24THRUST_300001_SM_1000_NS12placeholders2_9E,(_ZN34_INTERNAL_ceea00ee_4_k_cu_b92346634cuda3std3__45__cpo7crbeginE - _ZN34_INTERNAL_ceea00ee_4_k_cu_b92346636thrust24THRUST_300001_SM_1000_NS12placeholders2_9E)
_ZN34_INTERNAL_ceea00ee_4_k_cu_b92346636thrust24THRUST_300001_SM_1000_NS12placeholders2_9E:
	.zero		1
	.type		_ZN34_INTERNAL_ceea00ee_4_k_cu_b92346634cuda3std3__45__cpo7crbeginE,@object
	.size		_ZN34_INTERNAL_ceea00ee_4_k_cu_b92346634cuda3std3__45__cpo7crbeginE,(_ZN34_INTERNAL_ceea00ee_4_k_cu_b92346634cuda3std6ranges3__45__cpo4nextE - _ZN34_INTERNAL_ceea00ee_4_k_cu_b92346634cuda3std3__45__cpo7crbeginE)
_ZN34_INTERNAL_ceea00ee_4_k_cu_b92346634cuda3std3__45__cpo7crbeginE:
	.zero		1
	.type		_ZN34_INTERNAL_ceea00ee_4_k_cu_b92346634cuda3std6ranges3__45__cpo4nextE,@object
	.size		_ZN34_INTERNAL_ceea00ee_4_k_cu_b92346634cuda3std6ranges3__45__cpo4nextE,(_ZN34_INTERNAL_ceea00ee_4_k_cu_b92346634cuda3std6ranges3__45__cpo4swapE - _ZN34_INTERNAL_ceea00ee_4_k_cu_b92346634cuda3std6ranges3__45__cpo4nextE)
_ZN34_INTERNAL_ceea00ee_4_k_cu_b92346634cuda3std6ranges3__45__cpo4nextE:
	.zero		1
	.type		_ZN34_INTERNAL_ceea00ee_4_k_cu_b92346634cuda3std6ranges3__45__cpo4swapE,@object
	.size		_ZN34_INTERNAL_ceea00ee_4_k_cu_b92346634cuda3std6ranges3__45__cpo4swapE,(_ZN34_INTERNAL_ceea00ee_4_k_cu_b92346636thrust24THRUST_300001_SM_1000_NS12placeholders2_1E - _ZN34_INTERNAL_ceea00ee_4_k_cu_b92346634cuda3std6ranges3__45__cpo4swapE)
_ZN34_INTERNAL_ceea00ee_4_k_cu_b92346634cuda3std6ranges3__45__cpo4swapE:
	.zero		1
	.type		_ZN34_INTERNAL_ceea00ee_4_k_cu_b92346636thrust24THRUST_300001_SM_1000_NS12placeholders2_1E,@object
	.size		_ZN34_INTERNAL_ceea00ee_4_k_cu_b92346636thrust24THRUST_300001_SM_1000_NS12placeholders2_1E,(_ZN34_INTERNAL_ceea00ee_4_k_cu_b92346636thrust24THRUST_300001_SM_1000_NS12placeholders2_3E - _ZN34_INTERNAL_ceea00ee_4_k_cu_b92346636thrust24THRUST_300001_SM_1000_NS12placeholders2_1E)
_ZN34_INTERNAL_ceea00ee_4_k_cu_b92346636thrust24THRUST_300001_SM_1000_NS12placeholders2_1E:
	.zero		1
	.type		_ZN34_INTERNAL_ceea00ee_4_k_cu_b92346636thrust24THRUST_300001_SM_1000_NS12placeholders2_3E,@object
	.size		_ZN34_INTERNAL_ceea00ee_4_k_cu_b92346636thrust24THRUST_300001_SM_1000_NS12placeholders2_3E,(_ZN34_INTERNAL_ceea00ee_4_k_cu_b92346634cuda3std3__45__cpo5beginE - _ZN34_INTERNAL_ceea00ee_4_k_cu_b92346636thrust24THRUST_300001_SM_1000_NS12placeholders2_3E)
_ZN34_INTERNAL_ceea00ee_4_k_cu_b92346636thrust24THRUST_300001_SM_1000_NS12placeholders2_3E:
	.zero		1
	.type		_ZN34_INTERNAL_ceea00ee_4_k_cu_b92346634cuda3std3__45__cpo5beginE,@object
	.size		_ZN34_INTERNAL_ceea00ee_4_k_cu_b92346634cuda3std3__45__cpo5beginE,(_ZN34_INTERNAL_ceea00ee_4_k_cu_b92346634cuda3std6ranges3__45__cpo5beginE - _ZN34_INTERNAL_ceea00ee_4_k_cu_b92346634cuda3std3__45__cpo5beginE)
_ZN34_INTERNAL_ceea00ee_4_k_cu_b92346634cuda3std3__45__cpo5beginE:
	.zero		1
	.type		_ZN34_INTERNAL_ceea00ee_4_k_cu_b92346634cuda3std6ranges3__45__cpo5beginE,@object
	.size		_ZN34_INTERNAL_ceea00ee_4_k_cu_b92346634cuda3std6ranges3__45__cpo5beginE,(_ZN34_INTERNAL_ceea00ee_4_k_cu_b92346634cuda3std3__436_GLOBAL__N__ceea00ee_4_k_cu_b92346636ignoreE - _ZN34_INTERNAL_ceea00ee_4_k_cu_b92346634cuda3std6ranges3__45__cpo5beginE)
_ZN34_INTERNAL_ceea00ee_4_k_cu_b92346634cuda3std6ranges3__45__cpo5beginE:
	.zero		1
	.type		_ZN34_INTERNAL_ceea00ee_4_k_cu_b92346634cuda3std3__436_GLOBAL__N__ceea00ee_4_k_cu_b92346636ignoreE,@object
	.size		_ZN34_INTERNAL_ceea00ee_4_k_cu_b92346634cuda3std3__436_GLOBAL__N__ceea00ee_4_k_cu_b92346636ignoreE,(_ZN34_INTERNAL_ceea00ee_4_k_cu_b92346634cuda3std6ranges3__45__cpo4dataE - _ZN34_INTERNAL_ceea00ee_4_k_cu_b92346634cuda3std3__436_GLOBAL__N__ceea00ee_4_k_cu_b92346636ignoreE)
_ZN34_INTERNAL_ceea00ee_4_k_cu_b92346634cuda3std3__436_GLOBAL__N__ceea00ee_4_k_cu_b92346636ignoreE:
	.zero		1
	.type		_ZN34_INTERNAL_ceea00ee_4_k_cu_b92346634cuda3std6ranges3__45__cpo4dataE,@object
	.size		_ZN34_INTERNAL_ceea00ee_4_k_cu_b92346634cuda3std6ranges3__45__cpo4dataE,(_ZN34_INTERNAL_ceea00ee_4_k_cu_b92346636thrust24THRUST_300001_SM_1000_NS12placeholders2_7E - _ZN34_INTERNAL_ceea00ee_4_k_cu_b92346634cuda3std6ranges3__45__cpo4dataE)
_ZN34_INTERNAL_ceea00ee_4_k_cu_b92346634cuda3std6ranges3__45__cpo4dataE:
	.zero		1
	.type		_ZN34_INTERNAL_ceea00ee_4_k_cu_b92346636thrust24THRUST_300001_SM_1000_NS12placeholders2_7E,@object
	.size		_ZN34_INTERNAL_ceea00ee_4_k_cu_b92346636thrust24THRUST_300001_SM_1000_NS12placeholders2_7E,(_ZN34_INTERNAL_ceea00ee_4_k_cu_b92346634cuda3std3__45__cpo6rbeginE - _ZN34_INTERNAL_ceea00ee_4_k_cu_b92346636thrust24THRUST_300001_SM_1000_NS12placeholders2_7E)
_ZN34_INTERNAL_ceea00ee_4_k_cu_b92346636thrust24THRUST_300001_SM_1000_NS12placeholders2_7E:
	.zero		1
	.type		_ZN34_INTERNAL_ceea00ee_4_k_cu_b92346634cuda3std3__45__cpo6rbeginE,@object
	.size		_ZN34_INTERNAL_ceea00ee_4_k_cu_b92346634cuda3std3__45__cpo6rbeginE,(_ZN34_INTERNAL_ceea00ee_4_k_cu_b92346634cuda3std6ranges3__45__cpo7advanceE - _ZN34_INTERNAL_ceea00ee_4_k_cu_b92346634cuda3std3__45__cpo6rbeginE)
_ZN34_INTERNAL_ceea00ee_4_k_cu_b92346634cuda3std3__45__cpo6rbeginE:
	.zero		1
	.type		_ZN34_INTERNAL_ceea00ee_4_k_cu_b92346634cuda3std6ranges3__45__cpo7advanceE,@object
	.size		_ZN34_INTERNAL_ceea00ee_4_k_cu_b92346634cuda3std6ranges3__45__cpo7advanceE,(_ZN34_INTERNAL_ceea00ee_4_k_cu_b92346634cuda3std3__47nulloptE - _ZN34_INTERNAL_ceea00ee_4_k_cu_b92346634cuda3std6ranges3__45__cpo7advanceE)
_ZN34_INTERNAL_ceea00ee_4_k_cu_b92346634cuda3std6ranges3__45__cpo7advanceE:
	.zero		1
	.type		_ZN34_INTERNAL_ceea00ee_4_k_cu_b92346634cuda3std3__47nulloptE,@object
	.size		_ZN34_INTERNAL_ceea00ee_4_k_cu_b92346634cuda3std3__47nulloptE,(_ZN34_INTERNAL_ceea00ee_4_k_cu_b92346634cuda3std6ranges3__45__cpo8distanceE - _ZN34_INTERNAL_ceea00ee_4_k_cu_b92346634cuda3std3__47nulloptE)
_ZN34_INTERNAL_ceea00ee_4_k_cu_b92346634cuda3std3__47nulloptE:
	.zero		1
	.type		_ZN34_INTERNAL_ceea00ee_4_k_cu_b92346634cuda3std6ranges3__45__cpo8distanceE,@object
	.size		_ZN34_INTERNAL_ceea00ee_4_k_cu_b92346634cuda3std6ranges3__45__cpo8distanceE,(_ZN34_INTERNAL_ceea00ee_4_k_cu_b92346636thrust24THRUST_300001_SM_1000_NS12placeholders2_6E - _ZN34_INTERNAL_ceea00ee_4_k_cu_b92346634cuda3std6ranges3__45__cpo8distanceE)
_ZN34_INTERNAL_ceea00ee_4_k_cu_b92346634cuda3std6ranges3__45__cpo8distanceE:
	.zero		1
	.type		_ZN34_INTERNAL_ceea00ee_4_k_cu_b92346636thrust24THRUST_300001_SM_1000_NS12placeholders2_6E,@object
	.size		_ZN34_INTERNAL_ceea00ee_4_k_cu_b92346636thrust24THRUST_300001_SM_1000_NS12placeholders2_6E,(_ZN34_INTERNAL_ceea00ee_4_k_cu_b92346634cuda3std3__45__cpo4cendE - _ZN34_INTERNAL_ceea00ee_4_k_cu_b92346636thrust24THRUST_300001_SM_1000_NS12placeholders2_6E)
_ZN34_INTERNAL_ceea00ee_4_k_cu_b92346636thrust24THRUST_300001_SM_1000_NS12placeholders2_6E:
	.zero		1
	.type		_ZN34_INTERNAL_ceea00ee_4_k_cu_b92346634cuda3std3__45__cpo4cendE,@object
	.size		_ZN34_INTERNAL_ceea00ee_4_k_cu_b92346634cuda3std3__45__cpo4cendE,(_ZN34_INTERNAL_ceea00ee_4_k_cu_b92346634cuda3std6ranges3__45__cpo4cendE - _ZN34_INTERNAL_ceea00ee_4_k_cu_b92346634cuda3std3__45__cpo4cendE)
_ZN34_INTERNAL_ceea00ee_4_k_cu_b92346634cuda3std3__45__cpo4cendE:
	.zero		1
	.type		_ZN34_INTERNAL_ceea00ee_4_k_cu_b92346634cuda3std6ranges3__45__cpo4cendE,@object
	.size		_ZN34_INTERNAL_ceea00ee_4_k_cu_b92346634cuda3std6ranges3__45__cpo4cendE,(_ZN34_INTERNAL_ceea00ee_4_k_cu_b92346634cuda3std3__420unreachable_sentinelE - _ZN34_INTERNAL_ceea00ee_4_k_cu_b92346634cuda3std6ranges3__45__cpo4cendE)
_ZN34_INTERNAL_ceea00ee_4_k_cu_b92346634cuda3std6ranges3__45__cpo4cendE:
	.zero		1
	.type		_ZN34_INTERNAL_ceea00ee_4_k_cu_b92346634cuda3std3__420unreachable_sentinelE,@object
	.size		_ZN34_INTERNAL_ceea00ee_4_k_cu_b92346634cuda3std3__420unreachable_sentinelE,(_ZN34_INTERNAL_ceea00ee_4_k_cu_b92346634cuda3std6ranges3__45__cpo5ssizeE - _ZN34_INTERNAL_ceea00ee_4_k_cu_b92346634cuda3std3__420unreachable_sentinelE)
_ZN34_INTERNAL_ceea00ee_4_k_cu_b92346634cuda3std3__420unreachable_sentinelE:
	.zero		1
	.type		_ZN34_INTERNAL_ceea00ee_4_k_cu_b92346634cuda3std6ranges3__45__cpo5ssizeE,@object
	.size		_ZN34_INTERNAL_ceea00ee_4_k_cu_b92346634cuda3std6ranges3__45__cpo5ssizeE,(_ZN34_INTERNAL_ceea00ee_4_k_cu_b92346636thrust24THRUST_300001_SM_1000_NS12placeholders3_10E - _ZN34_INTERNAL_ceea00ee_4_k_cu_b92346634cuda3std6ranges3__45__cpo5ssizeE)
_ZN34_INTERNAL_ceea00ee_4_k_cu_b92346634cuda3std6ranges3__45__cpo5ssizeE:
	.zero		1
	.type		_ZN34_INTERNAL_ceea00ee_4_k_cu_b92346636thrust24THRUST_300001_SM_1000_NS12placeholders3_10E,@object
	.size		_ZN34_INTERNAL_ceea00ee_4_k_cu_b92346636thrust24THRUST_300001_SM_1000_NS12placeholders3_10E,(_ZN34_INTERNAL_ceea00ee_4_k_cu_b92346634cuda3std3__45__cpo5crendE - _ZN34_INTERNAL_ceea00ee_4_k_cu_b92346636thrust24THRUST_300001_SM_1000_NS12placeholders3_10E)
_ZN34_INTERNAL_ceea00ee_4_k_cu_b92346636thrust24THRUST_300001_SM_1000_NS12placeholders3_10E:
	.zero		1
	.type		_ZN34_INTERNAL_ceea00ee_4_k_cu_b92346634cuda3std3__45__cpo5crendE,@object
	.size		_ZN34_INTERNAL_ceea00ee_4_k_cu_b92346634cuda3std3__45__cpo5crendE,(_ZN34_INTERNAL_ceea00ee_4_k_cu_b92346634cuda3std6ranges3__45__cpo4prevE - _ZN34_INTERNAL_ceea00ee_4_k_cu_b92346634cuda3std3__45__cpo5crendE)
_ZN34_INTERNAL_ceea00ee_4_k_cu_b92346634cuda3std3__45__cpo5crendE:
	.zero		1
	.type		_ZN34_INTERNAL_ceea00ee_4_k_cu_b92346634cuda3std6ranges3__45__cpo4prevE,@object
	.size		_ZN34_INTERNAL_ceea00ee_4_k_cu_b92346634cuda3std6ranges3__45__cpo4prevE,(_ZN34_INTERNAL_ceea00ee_4_k_cu_b92346634cuda3std6ranges3__45__cpo9iter_moveE - _ZN34_INTERNAL_ceea00ee_4_k_cu_b92346634cuda3std6ranges3__45__cpo4prevE)
_ZN34_INTERNAL_ceea00ee_4_k_cu_b92346634cuda3std6ranges3__45__cpo4prevE:
	.zero		1
	.type		_ZN34_INTERNAL_ceea00ee_4_k_cu_b92346634cuda3std6ranges3__45__cpo9iter_moveE,@object
	.size		_ZN34_INTERNAL_ceea00ee_4_k_cu_b92346634cuda3std6ranges3__45__cpo9iter_moveE,(_ZN34_INTERNAL_ceea00ee_4_k_cu_b92346636thrust24THRUST_300001_SM_1000_NS12placeholders2_2E - _ZN34_INTERNAL_ceea00ee_4_k_cu_b92346634cuda3std6ranges3__45__cpo9iter_moveE)
_ZN34_INTERNAL_ceea00ee_4_k_cu_b92346634cuda3std6ranges3__45__cpo9iter_moveE:
	.zero		1
	.type		_ZN34_INTERNAL_ceea00ee_4_k_cu_b92346636thrust24THRUST_300001_SM_1000_NS12placeholders2_2E,@object
	.size		_ZN34_INTERNAL_ceea00ee_4_k_cu_b92346636thrust24THRUST_300001_SM_1000_NS12placeholders2_2E,(_ZN34_INTERNAL_ceea00ee_4_k_cu_b92346636thrust24THRUST_300001_SM_1000_NS12placeholders2_4E - _ZN34_INTERNAL_ceea00ee_4_k_cu_b92346636thrust24THRUST_300001_SM_1000_NS12placeholders2_2E)
_ZN34_INTERNAL_ceea00ee_4_k_cu_b92346636thrust24THRUST_300001_SM_1000_NS12placeholders2_2E:
	.zero		1
	.type		_ZN34_INTERNAL_ceea00ee_4_k_cu_b92346636thrust24THRUST_300001_SM_1000_NS12placeholders2_4E,@object
	.size		_ZN34_INTERNAL_ceea00ee_4_k_cu_b92346636thrust24THRUST_300001_SM_1000_NS12placeholders2_4E,(_ZN34_INTERNAL_ceea00ee_4_k_cu_b92346634cuda3std3__45__cpo3endE - _ZN34_INTERNAL_ceea00ee_4_k_cu_b92346636thrust24THRUST_300001_SM_1000_NS12placeholders2_4E)
_ZN34_INTERNAL_ceea00ee_4_k_cu_b92346636thrust24THRUST_300001_SM_1000_NS12placeholders2_4E:
	.zero		1
	.type		_ZN34_INTERNAL_ceea00ee_4_k_cu_b92346634cuda3std3__45__cpo3endE,@object
	.size		_ZN34_INTERNAL_ceea00ee_4_k_cu_b92346634cuda3std3__45__cpo3endE,(_ZN34_INTERNAL_ceea00ee_4_k_cu_b92346634cuda3std6ranges3__45__cpo3endE - _ZN34_INTERNAL_ceea00ee_4_k_cu_b92346634cuda3std3__45__cpo3endE)
_ZN34_INTERNAL_ceea00ee_4_k_cu_b92346634cuda3std3__45__cpo3endE:
	.zero		1
	.type		_ZN34_INTERNAL_ceea00ee_4_k_cu_b92346634cuda3std6ranges3__45__cpo3endE,@object
	.size		_ZN34_INTERNAL_ceea00ee_4_k_cu_b92346634cuda3std6ranges3__45__cpo3endE,(_ZN34_INTERNAL_ceea00ee_4_k_cu_b92346634cuda3std3__419piecewise_constructE - _ZN34_INTERNAL_ceea00ee_4_k_cu_b92346634cuda3std6ranges3__45__cpo3endE)
_ZN34_INTERNAL_ceea00ee_4_k_cu_b92346634cuda3std6ranges3__45__cpo3endE:
	.zero		1
	.type		_ZN34_INTERNAL_ceea00ee_4_k_cu_b92346634cuda3std3__419piecewise_constructE,@object
	.size		_ZN34_INTERNAL_ceea00ee_4_k_cu_b92346634cuda3std3__419piecewise_constructE,(_ZN34_INTERNAL_ceea00ee_4_k_cu_b92346634cuda3std6ranges3__45__cpo5cdataE - _ZN34_INTERNAL_ceea00ee_4_k_cu_b92346634cuda3std3__419piecewise_constructE)
_ZN34_INTERNAL_ceea00ee_4_k_cu_b92346634cuda3std3__419piecewise_constructE:
	.zero		1
	.type		_ZN34_INTERNAL_ceea00ee_4_k_cu_b92346634cuda3std6ranges3__45__cpo5cdataE,@object
	.size		_ZN34_INTERNAL_ceea00ee_4_k_cu_b92346634cuda3std6ranges3__45__cpo5cdataE,(_ZN34_INTERNAL_ceea00ee_4_k_cu_b92346636thrust24THRUST_300001_SM_1000_NS12placeholders2_8E - _ZN34_INTERNAL_ceea00ee_4_k_cu_b92346634cuda3std6ranges3__45__cpo5cdataE)
_ZN34_INTERNAL_ceea00ee_4_k_cu_b92346634cuda3std6ranges3__45__cpo5cdataE:
	.zero		1
	.type		_ZN34_INTERNAL_ceea00ee_4_k_cu_b92346636thrust24THRUST_300001_SM_1000_NS12placeholders2_8E,@object
	.size		_ZN34_INTERNAL_ceea00ee_4_k_cu_b92346636thrust24THRUST_300001_SM_1000_NS12placeholders2_8E,(_ZN34_INTERNAL_ceea00ee_4_k_cu_b92346634cuda3std3__45__cpo4rendE - _ZN34_INTERNAL_ceea00ee_4_k_cu_b92346636thrust24THRUST_300001_SM_1000_NS12placeholders2_8E)
_ZN34_INTERNAL_ceea00ee_4_k_cu_b92346636thrust24THRUST_300001_SM_1000_NS12placeholders2_8E:
	.zero		1
	.type		_ZN34_INTERNAL_ceea00ee_4_k_cu_b92346634cuda3std3__45__cpo4rendE,@object
	.size		_ZN34_INTERNAL_ceea00ee_4_k_cu_b92346634cuda3std3__45__cpo4rendE,(_ZN34_INTERNAL_ceea00ee_4_k_cu_b92346634cuda3std6ranges3__45__cpo9iter_swapE - _ZN34_INTERNAL_ceea00ee_4_k_cu_b92346634cuda3std3__45__cpo4rendE)
_ZN34_INTERNAL_ceea00ee_4_k_cu_b92346634cuda3std3__45__cpo4rendE:
	.zero		1
	.type		_ZN34_INTERNAL_ceea00ee_4_k_cu_b92346634cuda3std6ranges3__45__cpo9iter_swapE,@object
	.size		_ZN34_INTERNAL_ceea00ee_4_k_cu_b92346634cuda3std6ranges3__45__cpo9iter_swapE,(_ZN34_INTERNAL_ceea00ee_4_k_cu_b92346634cuda3std3__48unexpectE - _ZN34_INTERNAL_ceea00ee_4_k_cu_b92346634cuda3std6ranges3__45__cpo9iter_swapE)
_ZN34_INTERNAL_ceea00ee_4_k_cu_b92346634cuda3std6ranges3__45__cpo9iter_swapE:
	.zero		1
	.type		_ZN34_INTERNAL_ceea00ee_4_k_cu_b92346634cuda3std3__48unexpectE,@object
	.size		_ZN34_INTERNAL_ceea00ee_4_k_cu_b92346634cuda3std3__48unexpectE,(_ZN34_INTERNAL_ceea00ee_4_k_cu_b92346636thrust24THRUST_300001_SM_1000_NS6system6detail10sequential3seqE - _ZN34_INTERNAL_ceea00ee_4_k_cu_b92346634cuda3std3__48unexpectE)
_ZN34_INTERNAL_ceea00ee_4_k_cu_b92346634cuda3std3__48unexpectE:
	.zero		1
	.type		_ZN34_INTERNAL_ceea00ee_4_k_cu_b92346636thrust24THRUST_300001_SM_1000_NS6system6detail10sequential3seqE,@object
	.size		_ZN34_INTERNAL_ceea00ee_4_k_cu_b92346636thrust24THRUST_300001_SM_1000_NS6system6detail10sequential3seqE,(.L_29 - _ZN34_INTERNAL_ceea00ee_4_k_cu_b92346636thrust24THRUST_300001_SM_1000_NS6system6detail10sequential3seqE)
_ZN34_INTERNAL_ceea00ee_4_k_cu_b92346636thrust24THRUST_300001_SM_1000_NS6system6detail10sequential3seqE:
	.zero		1
.L_29:


//--------------------- .nv.shared._Z14blockHistogramPiPjS0_ --------------------------
	.section	.nv.shared._Z14blockHistogramPiPjS0_,"aw",@nobits
	.sectionflags	@""
	.align	4
.nv.shared._Z14blockHistogramPiPjS0_:
	.zero		1152


//--------------------- .nv.constant0._ZN3cub18CUB_300001_SM_10006detail11EmptyKernelIvEEvv --------------------------
	.section	.nv.constant0._ZN3cub18CUB_300001_SM_10006detail11EmptyKernelIvEEvv,"a",@progbits
	.sectionflags	@""
	.align	4
.nv.constant0._ZN3cub18CUB_300001_SM_10006detail11EmptyKernelIvEEvv:
	.zero		896


//--------------------- .nv.constant0._Z14blockHistogramPiPjS0_ --------------------------
	.section	.nv.constant0._Z14blockHistogramPiPjS0_,"a",@progbits
	.sectionflags	@""
	.align	4
.nv.constant0._Z14blockHistogramPiPjS0_:
	.zero		920


//--------------------- SYMBOLS --------------------------

	.type		.nv.reservedSmem.offset0,@object
	.size		.nv.reservedSmem.offset0,0x4
	.type		.nv.reservedSmem.cap,@object
	.size		.nv.reservedSmem.cap,0x4
